	.headerflags	@"EF_CUDA_TEXMODE_UNIFIED EF_CUDA_64BIT_ADDRESS EF_CUDA_ACCELERATORS EF_CUDA_SM90 EF_CUDA_VIRTUAL_SM(EF_CUDA_SM90)"
	.elftype	@"ET_EXEC"


//--------------------- .nv.info                  --------------------------
	.section	.nv.info,"",@"SHT_CUDA_INFO"
	.align	4


	//----- nvinfo : EIATTR_REGCOUNT
	.align		4
        /*0000*/ 	.byte	0x04, 0x2f
        /*0002*/ 	.short	(.L_1 - .L_0)
	.align		4
.L_0:
        /*0004*/ 	.word	index@(triton_poi_fused_mul_sigmoid_40)
        /*0008*/ 	.word	0x0000000c


	//----- nvinfo : EIATTR_MIN_STACK_SIZE
	.align		4
.L_1:
        /*000c*/ 	.byte	0x04, 0x12
        /*000e*/ 	.short	(.L_3 - .L_2)
	.align		4
.L_2:
        /*0010*/ 	.word	index@(triton_poi_fused_mul_sigmoid_40)
        /*0014*/ 	.word	0x00000000


	//----- nvinfo : EIATTR_FRAME_SIZE
	.align		4
.L_3:
        /*0018*/ 	.byte	0x04, 0x11
        /*001a*/ 	.short	(.L_5 - .L_4)
	.align		4
.L_4:
        /*001c*/ 	.word	index@(triton_poi_fused_mul_sigmoid_40)
        /*0020*/ 	.word	0x00000000


	//----- nvinfo : EIATTR_MIN_STACK_SIZE
	.align		4
.L_5:
        /*0024*/ 	.byte	0x04, 0x12
        /*0026*/ 	.short	(.L_7 - .L_6)
	.align		4
.L_6:
        /*0028*/ 	.word	index@(triton_poi_fused_mul_sigmoid_40)
        /*002c*/ 	.word	0x00000000
.L_7:


//--------------------- .nv.info.triton_poi_fused_mul_sigmoid_40 --------------------------
	.section	.nv.info.triton_poi_fused_mul_sigmoid_40,"",@"SHT_CUDA_INFO"
	.sectionflags	@""
	.align	4


	//----- nvinfo : EIATTR_CUDA_API_VERSION
	.align		4
        /*0000*/ 	.byte	0x04, 0x37
        /*0002*/ 	.short	(.L_9 - .L_8)
.L_8:
        /*0004*/ 	.word	0x0000007c


	//----- nvinfo : EIATTR_KPARAM_INFO
	.align		4
.L_9:
        /*0008*/ 	.byte	0x04, 0x17
        /*000a*/ 	.short	(.L_11 - .L_10)
.L_10:
        /*000c*/ 	.word	0x00000000
        /*0010*/ 	.short	0x0002
        /*0012*/ 	.short	0x0010
        /*0014*/ 	.byte	0x00, 0xf0, 0x11, 0x00


	//----- nvinfo : EIATTR_KPARAM_INFO
	.align		4
.L_11:
        /*0018*/ 	.byte	0x04, 0x17
        /*001a*/ 	.short	(.L_13 - .L_12)
.L_12:
        /*001c*/ 	.word	0x00000000
        /*0020*/ 	.short	0x0001
        /*0022*/ 	.short	0x0008
        /*0024*/ 	.byte	0x00, 0xf4, 0x21, 0x00


	//----- nvinfo : EIATTR_KPARAM_INFO
	.align		4
.L_13:
        /*0028*/ 	.byte	0x04, 0x17
        /*002a*/ 	.short	(.L_15 - .L_14)
.L_14:
        /*002c*/ 	.word	0x00000000
        /*0030*/ 	.short	0x0000
        /*0032*/ 	.short	0x0000
        /*0034*/ 	.byte	0x00, 0xf4, 0x21, 0x00


	//----- nvinfo : EIATTR_SPARSE_MMA_MASK
	.align		4
.L_15:
        /*0038*/ 	.byte	0x03, 0x50
        /*003a*/ 	.short	0x0000


	//----- nvinfo : EIATTR_MAXREG_COUNT
	.align		4
        /*003c*/ 	.byte	0x03, 0x1b
        /*003e*/ 	.short	0x00ff


	//----- nvinfo : EIATTR_EXIT_INSTR_OFFSETS
	.align		4
        /*0040*/ 	.byte	0x04, 0x1c
        /*0042*/ 	.short	(.L_17 - .L_16)


	//   ....[0]....
.L_16:
        /*0044*/ 	.word	0x00000310


	//   ....[1]....
        /*0048*/ 	.word	0x00000330


	//----- nvinfo : EIATTR_REQNTID
	.align		4
.L_17:
        /*004c*/ 	.byte	0x04, 0x10
        /*004e*/ 	.short	(.L_19 - .L_18)
.L_18:
        /*0050*/ 	.word	0x00000080
        /*0054*/ 	.word	0x00000001
        /*0058*/ 	.word	0x00000001


	//----- nvinfo : EIATTR_CBANK_PARAM_SIZE
	.align		4
.L_19:
        /*005c*/ 	.byte	0x03, 0x19
        /*005e*/ 	.short	0x0014


	//----- nvinfo : EIATTR_PARAM_CBANK
	.align		4
        /*0060*/ 	.byte	0x04, 0x0a
        /*0062*/ 	.short	(.L_21 - .L_20)
	.align		4
.L_20:
        /*0064*/ 	.word	index@(.nv.constant0.triton_poi_fused_mul_sigmoid_40)
        /*0068*/ 	.short	0x0210
        /*006a*/ 	.short	0x0014


	//----- nvinfo : EIATTR_SW_WAR
	.align		4
.L_21:
        /*006c*/ 	.byte	0x04, 0x36
        /*006e*/ 	.short	(.L_23 - .L_22)
.L_22:
        /*0070*/ 	.word	0x00000008
.L_23:


//--------------------- .nv.callgraph             --------------------------
	.section	.nv.callgraph,"",@"SHT_CUDA_CALLGRAPH"
	.align	4
	.sectionentsize	8
	.align		4
        /*0000*/ 	.word	0x00000000
	.align		4
        /*0004*/ 	.word	0xffffffff
	.align		4
        /*0008*/ 	.word	0x00000000
	.align		4
        /*000c*/ 	.word	0xfffffffe
	.align		4
        /*0010*/ 	.word	0x00000000
	.align		4
        /*0014*/ 	.word	0xfffffffd
	.align		4
        /*0018*/ 	.word	0x00000000
	.align		4
        /*001c*/ 	.word	0xfffffffc


//--------------------- .text.triton_poi_fused_mul_sigmoid_40 --------------------------
	.section	.text.triton_poi_fused_mul_sigmoid_40,"ax",@progbits
	.align	128
        .global         triton_poi_fused_mul_sigmoid_40
        .type           triton_poi_fused_mul_sigmoid_40,@function
        .size           triton_poi_fused_mul_sigmoid_40,(.L_x_1 - triton_poi_fused_mul_sigmoid_40)
        .other          triton_poi_fused_mul_sigmoid_40,@"STO_CUDA_ENTRY STV_DEFAULT"
triton_poi_fused_mul_sigmoid_40:
.text.triton_poi_fused_mul_sigmoid_40:
[----:B------:R-:W0:Y:S02]  /*0000*/  LDC R1, c[0x0][0x28] ;  /* 0x00000a00ff017b82 */ /* 0x000e240000000800 */
[----:B------:R-:W1:Y:S01]  /*0010*/  S2R R6, SR_TID.X ;  /* 0x0000000000067919 */ /* 0x000e620000002100 */
[----:B------:R-:W2:Y:S01]  /*0020*/  LDC.64 R2, c[0x0][0x210] ;  /* 0x00008400ff027b82 */ /* 0x000ea20000000a00 */
[----:B------:R-:W-:Y:S01]  /*0030*/  ULDC.64 UR4, c[0x0][0x208] ;  /* 0x0000820000047ab9 */ /* 0x000fe20000000a00 */
[----:B------:R-:W3:Y:S06]  /*0040*/  S2R R7, SR_CTAID.X ;  /* 0x0000000000077919 */ /* 0x000eec0000002500 */
[----:B------:R-:W4:Y:S01]  /*0050*/  LDC.64 R4, c[0x0][0x218] ;  /* 0x00008600ff047b82 */ /* 0x000f220000000a00 */
[----:B-1----:R-:W-:-:S04]  /*0060*/  LOP3.LUT R6, R6, 0x7f, RZ, 0xc0, !PT ;  /* 0x0000007f06067812 */ /* 0x002fc800078ec0ff */
[----:B---3--:R-:W-:Y:S01]  /*0070*/  LEA R7, R7, R6, 0x7 ;  /* 0x0000000607077211 */ /* 0x008fe200078e38ff */
[----:B------:R-:W-:-:S03]  /*0080*/  HFMA2.MMA R6, -RZ, RZ, 0, 0 ;  /* 0x00000000ff067435 */ /* 0x000fc600000001ff */
[C---:B------:R-:W-:Y:S01]  /*0090*/  ISETP.GE.AND P0, PT, R7.reuse, 0x3c00, PT ;  /* 0x00003c000700780c */ /* 0x040fe20003f06270 */
[----:B--2---:R-:W-:-:S06]  /*00a0*/  IMAD.WIDE R2, R7, 0x4, R2 ;  /* 0x0000000407027825 */ /* 0x004fcc00078e0202 */
[----:B------:R-:W-:-:S05]  /*00b0*/  IMAD.HI R0, R7, -0x77777777, R6 ;  /* 0x8888888907007827 */ /* 0x000fca00078e0206 */
[----:B------:R-:W-:-:S04]  /*00c0*/  SHF.R.U32.HI R9, RZ, 0x1f, R0 ;  /* 0x0000001fff097819 */ /* 0x000fc80000011600 */
[CC--:B------:R-:W-:Y:S02]  /*00d0*/  LEA.HI.SX32 R6, R0.reuse, R9.reuse, 0x17 ;  /* 0x0000000900067211 */ /* 0x0c0fe400078fbaff */
[----:B------:R-:W-:Y:S02]  /*00e0*/  LEA.HI.SX32 R9, R0, R9, 0x15 ;  /* 0x0000000900097211 */ /* 0x000fe400078faaff */
[----:B------:R-:W-:Y:S01]  /*00f0*/  MOV R0, RZ ;  /* 0x000000ff00007202 */ /* 0x000fe20000000f00 */
[----:B------:R-:W-:-:S04]  /*0100*/  IMAD R6, R6, -0x3c0, R7 ;  /* 0xfffffc4006067824 */ /* 0x000fc800078e0207 */
[----:B------:R-:W-:Y:S01]  /*0110*/  IMAD R9, R9, 0x3c0, R6 ;  /* 0x000003c009097824 */ /* 0x000fe200078e0206 */
[----:B------:R-:W-:Y:S01]  /*0120*/  HFMA2.MMA R6, -RZ, RZ, 0, 0 ;  /* 0x00000000ff067435 */ /* 0x000fe200000001ff */
[----:B------:R-:W2:Y:S02]  /*0130*/  @!P0 LDG.E R0, desc[UR4][R2.64] ;  /* 0x0000000402008981 */ /* 0x000ea4000c1e1900 */
[----:B----4-:R-:W-:-:S07]  /*0140*/  IMAD.WIDE R4, R9, 0x4, R4 ;  /* 0x0000000409047825 */ /* 0x010fce00078e0204 */
[----:B------:R1:W3:Y:S02]  /*0150*/  @!P0 LDG.E.EL R6, desc[UR4][R4.64] ;  /* 0x0000000404068981 */ /* 0x0002e4000c2e1900 */
[----:B-1----:R-:W-:Y:S01]  /*0160*/  MOV R4, 0x3e800000 ;  /* 0x3e80000000047802 */ /* 0x002fe20000000f00 */
[----:B--2---:R-:W-:-:S04]  /*0170*/  FADD R7, RZ, -R0 ;  /* 0x80000000ff077221 */ /* 0x004fc80000000000 */
[----:B------:R-:W-:Y:S01]  /*0180*/  FMUL R7, R7, 1.4426950216293334961 ;  /* 0x3fb8aa3b07077820 */ /* 0x000fe20000400000 */
[----:B---3--:R-:W-:-:S04]  /*0190*/  FADD R6, RZ, -R6 ;  /* 0x80000006ff067221 */ /* 0x008fc80000000000 */
[----:B------:R-:W-:Y:S01]  /*01a0*/  FSETP.GEU.AND P1, PT, R7, -126, PT ;  /* 0xc2fc00000700780b */ /* 0x000fe20003f2e000 */
[----:B------:R-:W-:-:S05]  /*01b0*/  FMUL R8, R6, 1.4426950216293334961 ;  /* 0x3fb8aa3b06087820 */ /* 0x000fca0000400000 */
[----:B------:R-:W-:-:S07]  /*01c0*/  FSETP.GEU.AND P2, PT, R8, -126, PT ;  /* 0xc2fc00000800780b */ /* 0x000fce0003f4e000 */
[----:B------:R-:W-:-:S04]  /*01d0*/  @!P1 FMUL R7, R7, 0.5 ;  /* 0x3f00000007079820 */ /* 0x000fc80000400000 */
[----:B------:R-:W1:Y:S02]  /*01e0*/  MUFU.EX2 R6, R7 ;  /* 0x0000000700067308 */ /* 0x000e640000000800 */
[----:B------:R-:W-:-:S06]  /*01f0*/  @!P2 FMUL R8, R8, 0.5 ;  /* 0x3f0000000808a820 */ /* 0x000fcc0000400000 */
[----:B------:R-:W2:Y:S01]  /*0200*/  MUFU.EX2 R9, R8 ;  /* 0x0000000800097308 */ /* 0x000ea20000000800 */
[----:B-1----:R-:W-:-:S04]  /*0210*/  @!P1 FMUL R6, R6, R6 ;  /* 0x0000000606069220 */ /* 0x002fc80000400000 */
[----:B------:R-:W-:Y:S01]  /*0220*/  FADD R6, R6, 1 ;  /* 0x3f80000006067421 */ /* 0x000fe20000000000 */
[----:B--2---:R-:W-:-:S04]  /*0230*/  @!P2 FMUL R9, R9, R9 ;  /* 0x000000090909a220 */ /* 0x004fc80000400000 */
[----:B------:R-:W-:Y:S01]  /*0240*/  FSETP.GT.AND P1, PT, R6, 8.50705917302346158658e+37, PT ;  /* 0x7e8000000600780b */ /* 0x000fe20003f24000 */
[----:B------:R-:W-:-:S03]  /*0250*/  FADD R9, R9, 1 ;  /* 0x3f80000009097421 */ /* 0x000fc60000000000 */
[----:B------:R-:W-:Y:S02]  /*0260*/  FSEL R5, R4, 1, P1 ;  /* 0x3f80000004057808 */ /* 0x000fe40000800000 */
[----:B------:R-:W-:-:S04]  /*0270*/  FSETP.GT.AND P2, PT, R9, 8.50705917302346158658e+37, PT ;  /* 0x7e8000000900780b */ /* 0x000fc80003f44000 */
[----:B------:R-:W-:-:S03]  /*0280*/  FSEL R4, R4, 1, P2 ;  /* 0x3f80000004047808 */ /* 0x000fc60001000000 */
[----:B------:R-:W-:-:S06]  /*0290*/  @P1 FMUL R6, R6, 0.25 ;  /* 0x3e80000006061820 */ /* 0x000fcc0000400000 */
[----:B------:R-:W1:Y:S01]  /*02a0*/  MUFU.RCP R6, R6 ;  /* 0x0000000600067308 */ /* 0x000e620000001000 */
[----:B------:R-:W-:-:S07]  /*02b0*/  @P2 FMUL R9, R9, 0.25 ;  /* 0x3e80000009092820 */ /* 0x000fce0000400000 */
[----:B------:R-:W2:Y:S01]  /*02c0*/  MUFU.RCP R9, R9 ;  /* 0x0000000900097308 */ /* 0x000ea20000001000 */
[----:B-1----:R-:W-:-:S04]  /*02d0*/  FMUL R5, R6, R5 ;  /* 0x0000000506057220 */ /* 0x002fc80000400000 */
[----:B------:R-:W-:Y:S01]  /*02e0*/  FMUL R5, R5, R0 ;  /* 0x0000000005057220 */ /* 0x000fe20000400000 */
[----:B--2---:R-:W-:-:S04]  /*02f0*/  FMUL R4, R9, R4 ;  /* 0x0000000409047220 */ /* 0x004fc80000400000 */
[----:B------:R-:W-:Y:S01]  /*0300*/  FMUL R5, R5, R4 ;  /* 0x0000000405057220 */ /* 0x000fe20000400000 */
[----:B------:R-:W-:Y:S06]  /*0310*/  @P0 EXIT ;  /* 0x000000000000094d */ /* 0x000fec0003800000 */
[----:B------:R-:W-:Y:S01]  /*0320*/  STG.E desc[UR4][R2.64], R5 ;  /* 0x0000000502007986 */ /* 0x000fe2000c101904 */
[----:B------:R-:W-:Y:S05]  /*0330*/  EXIT ;  /* 0x000000000000794d */ /* 0x000fea0003800000 */
.L_x_0:
[----:B------:R-:W-:-:S00]  /*0340*/  BRA `(.L_x_0) ;  /* 0xfffffffc00fc7947 */ /* 0x000fc0000383ffff */
[----:B------:R-:W-:-:S00]  /*0350*/  NOP ;  /* 0x0000000000007918 */ /* 0x000fc00000000000 */
        /* <DEDUP_REMOVED lines=10> */
.L_x_1:


//--------------------- .nv.constant0.triton_poi_fused_mul_sigmoid_40 --------------------------
	.section	.nv.constant0.triton_poi_fused_mul_sigmoid_40,"a",@progbits
	.sectionflags	@""
	.align	4
.nv.constant0.triton_poi_fused_mul_sigmoid_40:
	.zero		548
